	.headerflags	@"EF_CUDA_TEXMODE_UNIFIED EF_CUDA_64BIT_ADDRESS EF_CUDA_ACCELERATORS EF_CUDA_SM90 EF_CUDA_VIRTUAL_SM(EF_CUDA_SM90)"
	.elftype	@"ET_EXEC"


//--------------------- .nv.info                  --------------------------
	.section	.nv.info,"",@"SHT_CUDA_INFO"
	.align	4


	//----- nvinfo : EIATTR_REGCOUNT
	.align		4
        /*0000*/ 	.byte	0x04, 0x2f
        /*0002*/ 	.short	(.L_1 - .L_0)
	.align		4
.L_0:
        /*0004*/ 	.word	index@(triton_poi_fused_convolution_relu_31)
        /*0008*/ 	.word	0x00000012


	//----- nvinfo : EIATTR_MIN_STACK_SIZE
	.align		4
.L_1:
        /*000c*/ 	.byte	0x04, 0x12
        /*000e*/ 	.short	(.L_3 - .L_2)
	.align		4
.L_2:
        /*0010*/ 	.word	index@(triton_poi_fused_convolution_relu_31)
        /*0014*/ 	.word	0x00000000


	//----- nvinfo : EIATTR_FRAME_SIZE
	.align		4
.L_3:
        /*0018*/ 	.byte	0x04, 0x11
        /*001a*/ 	.short	(.L_5 - .L_4)
	.align		4
.L_4:
        /*001c*/ 	.word	index@(triton_poi_fused_convolution_relu_31)
        /*0020*/ 	.word	0x00000000


	//----- nvinfo : EIATTR_MIN_STACK_SIZE
	.align		4
.L_5:
        /*0024*/ 	.byte	0x04, 0x12
        /*0026*/ 	.short	(.L_7 - .L_6)
	.align		4
.L_6:
        /*0028*/ 	.word	index@(triton_poi_fused_convolution_relu_31)
        /*002c*/ 	.word	0x00000000
.L_7:


//--------------------- .nv.info.triton_poi_fused_convolution_relu_31 --------------------------
	.section	.nv.info.triton_poi_fused_convolution_relu_31,"",@"SHT_CUDA_INFO"
	.sectionflags	@""
	.align	4


	//----- nvinfo : EIATTR_CUDA_API_VERSION
	.align		4
        /*0000*/ 	.byte	0x04, 0x37
        /*0002*/ 	.short	(.L_9 - .L_8)
.L_8:
        /*0004*/ 	.word	0x0000007c


	//----- nvinfo : EIATTR_KPARAM_INFO
	.align		4
.L_9:
        /*0008*/ 	.byte	0x04, 0x17
        /*000a*/ 	.short	(.L_11 - .L_10)
.L_10:
        /*000c*/ 	.word	0x00000000
        /*0010*/ 	.short	0x0002
        /*0012*/ 	.short	0x0010
        /*0014*/ 	.byte	0x00, 0xf0, 0x11, 0x00


	//----- nvinfo : EIATTR_KPARAM_INFO
	.align		4
.L_11:
        /*0018*/ 	.byte	0x04, 0x17
        /*001a*/ 	.short	(.L_13 - .L_12)
.L_12:
        /*001c*/ 	.word	0x00000000
        /*0020*/ 	.short	0x0001
        /*0022*/ 	.short	0x0008
        /*0024*/ 	.byte	0x00, 0xf4, 0x21, 0x00


	//----- nvinfo : EIATTR_KPARAM_INFO
	.align		4
.L_13:
        /*0028*/ 	.byte	0x04, 0x17
        /*002a*/ 	.short	(.L_15 - .L_14)
.L_14:
        /*002c*/ 	.word	0x00000000
        /*0030*/ 	.short	0x0000
        /*0032*/ 	.short	0x0000
        /*0034*/ 	.byte	0x00, 0xf4, 0x21, 0x00


	//----- nvinfo : EIATTR_SPARSE_MMA_MASK
	.align		4
.L_15:
        /*0038*/ 	.byte	0x03, 0x50
        /*003a*/ 	.short	0x0000


	//----- nvinfo : EIATTR_MAXREG_COUNT
	.align		4
        /*003c*/ 	.byte	0x03, 0x1b
        /*003e*/ 	.short	0x00ff


	//----- nvinfo : EIATTR_EXIT_INSTR_OFFSETS
	.align		4
        /*0040*/ 	.byte	0x04, 0x1c
        /*0042*/ 	.short	(.L_17 - .L_16)


	//   ....[0]....
.L_16:
        /*0044*/ 	.word	0x00000360


	//----- nvinfo : EIATTR_REQNTID
	.align		4
.L_17:
        /*0048*/ 	.byte	0x04, 0x10
        /*004a*/ 	.short	(.L_19 - .L_18)
.L_18:
        /*004c*/ 	.word	0x00000080
        /*0050*/ 	.word	0x00000001
        /*0054*/ 	.word	0x00000001


	//----- nvinfo : EIATTR_CBANK_PARAM_SIZE
	.align		4
.L_19:
        /*0058*/ 	.byte	0x03, 0x19
        /*005a*/ 	.short	0x0014


	//----- nvinfo : EIATTR_PARAM_CBANK
	.align		4
        /*005c*/ 	.byte	0x04, 0x0a
        /*005e*/ 	.short	(.L_21 - .L_20)
	.align		4
.L_20:
        /*0060*/ 	.word	index@(.nv.constant0.triton_poi_fused_convolution_relu_31)
        /*0064*/ 	.short	0x0210
        /*0066*/ 	.short	0x0014


	//----- nvinfo : EIATTR_SW_WAR
	.align		4
.L_21:
        /*0068*/ 	.byte	0x04, 0x36
        /*006a*/ 	.short	(.L_23 - .L_22)
.L_22:
        /*006c*/ 	.word	0x00000008
.L_23:


//--------------------- .nv.callgraph             --------------------------
	.section	.nv.callgraph,"",@"SHT_CUDA_CALLGRAPH"
	.align	4
	.sectionentsize	8
	.align		4
        /*0000*/ 	.word	0x00000000
	.align		4
        /*0004*/ 	.word	0xffffffff
	.align		4
        /*0008*/ 	.word	0x00000000
	.align		4
        /*000c*/ 	.word	0xfffffffe
	.align		4
        /*0010*/ 	.word	0x00000000
	.align		4
        /*0014*/ 	.word	0xfffffffd
	.align		4
        /*0018*/ 	.word	0x00000000
	.align		4
        /*001c*/ 	.word	0xfffffffc


//--------------------- .text.triton_poi_fused_convolution_relu_31 --------------------------
	.section	.text.triton_poi_fused_convolution_relu_31,"ax",@progbits
	.align	128
        .global         triton_poi_fused_convolution_relu_31
        .type           triton_poi_fused_convolution_relu_31,@function
        .size           triton_poi_fused_convolution_relu_31,(.L_x_1 - triton_poi_fused_convolution_relu_31)
        .other          triton_poi_fused_convolution_relu_31,@"STO_CUDA_ENTRY STV_DEFAULT"
triton_poi_fused_convolution_relu_31:
.text.triton_poi_fused_convolution_relu_31:
[----:B------:R-:W-:Y:S01]  /*0000*/  LDC R1, c[0x0][0x28] ;  /* 0x00000a00ff017b82 */ /* 0x000fe20000000800 */
[----:B------:R-:W1:Y:S07]  /*0010*/  S2R R0, SR_TID.X ;  /* 0x0000000000007919 */ /* 0x000e6e0000002100 */
[----:B------:R-:W2:Y:S01]  /*0020*/  LDC.64 R2, c[0x0][0x218] ;  /* 0x00008600ff027b82 */ /* 0x000ea20000000a00 */
[----:B------:R-:W-:Y:S01]  /*0030*/  ULDC.64 UR4, c[0x0][0x208] ;  /* 0x0000820000047ab9 */ /* 0x000fe20000000a00 */
[----:B------:R-:W3:Y:S06]  /*0040*/  S2R R5, SR_CTAID.X ;  /* 0x0000000000057919 */ /* 0x000eec0000002500 */
[----:B------:R-:W4:Y:S01]  /*0050*/  LDC.64 R8, c[0x0][0x210] ;  /* 0x00008400ff087b82 */ /* 0x000f220000000a00 */
[----:B-1----:R-:W-:Y:S01]  /*0060*/  IMAD.SHL.U32 R0, R0, 0x4, RZ ;  /* 0x0000000400007824 */ /* 0x002fe200078e00ff */
[----:B---3--:R-:W-:-:S04]  /*0070*/  SHF.R.S32.HI R4, RZ, 0x15, R5 ;  /* 0x00000015ff047819 */ /* 0x008fc80000011405 */
[----:B------:R-:W-:Y:S02]  /*0080*/  LOP3.LUT R0, R0, 0x1fc, RZ, 0xc0, !PT ;  /* 0x000001fc00007812 */ /* 0x000fe400078ec0ff */
[----:B------:R-:W-:-:S03]  /*0090*/  SGXT R4, R4, 0x1 ;  /* 0x000000010404781a */ /* 0x000fc60000000200 */
[----:B------:R-:W-:-:S04]  /*00a0*/  IMAD R5, R5, 0x400, R0 ;  /* 0x0000040005057824 */ /* 0x000fc800078e0200 */
[----:B----4-:R-:W-:Y:S01]  /*00b0*/  IMAD.WIDE R8, R5, 0x4, R8 ;  /* 0x0000000405087825 */ /* 0x010fe200078e0208 */
[----:B------:R-:W-:-:S04]  /*00c0*/  LEA.HI R4, R4, R5, RZ, 0xa ;  /* 0x0000000504047211 */ /* 0x000fc800078f50ff */
[----:B------:R-:W-:Y:S01]  /*00d0*/  SHF.R.S32.HI R0, RZ, 0xa, R4 ;  /* 0x0000000aff007819 */ /* 0x000fe20000011404 */
[----:B------:R-:W-:-:S03]  /*00e0*/  VIADD R4, R4, 0x200 ;  /* 0x0000020004047836 */ /* 0x000fc60000000000 */
[----:B------:R-:W-:Y:S02]  /*00f0*/  LEA.HI R6, R0, R0, RZ, 0x7 ;  /* 0x0000000000067211 */ /* 0x000fe400078f38ff */
[----:B------:R-:W-:Y:S02]  /*0100*/  SHF.R.S32.HI R4, RZ, 0xa, R4 ;  /* 0x0000000aff047819 */ /* 0x000fe40000011404 */
[----:B------:R-:W-:Y:S02]  /*0110*/  LOP3.LUT R7, R6, 0xffffff80, RZ, 0xc0, !PT ;  /* 0xffffff8006077812 */ /* 0x000fe400078ec0ff */
[----:B------:R-:W-:-:S03]  /*0120*/  LEA.HI R6, R4, R4, RZ, 0x7 ;  /* 0x0000000404067211 */ /* 0x000fc600078f38ff */
[----:B------:R-:W-:Y:S01]  /*0130*/  IMAD.IADD R7, R0, 0x1, -R7 ;  /* 0x0000000100077824 */ /* 0x000fe200078e0a07 */
[----:B------:R-:W-:-:S03]  /*0140*/  LOP3.LUT R13, R6, 0xffffff80, RZ, 0xc0, !PT ;  /* 0xffffff80060d7812 */ /* 0x000fc600078ec0ff */
[----:B--2---:R-:W-:-:S04]  /*0150*/  IMAD.WIDE R10, R7, 0x4, R2 ;  /* 0x00000004070a7825 */ /* 0x004fc800078e0202 */
[----:B------:R-:W-:Y:S02]  /*0160*/  IMAD.IADD R13, R4, 0x1, -R13 ;  /* 0x00000001040d7824 */ /* 0x000fe400078e0a0d */
[----:B------:R-:W2:Y:S02]  /*0170*/  LDG.E.128 R4, desc[UR4][R8.64] ;  /* 0x0000000408047981 */ /* 0x000ea4000c1e1d00 */
[----:B------:R-:W-:Y:S02]  /*0180*/  IMAD.WIDE R2, R13, 0x4, R2 ;  /* 0x000000040d027825 */ /* 0x000fe400078e0202 */
[----:B------:R-:W2:Y:S04]  /*0190*/  LDG.E.EL R10, desc[UR4][R10.64] ;  /* 0x000000040a0a7981 */ /* 0x000ea8000c2e1900 */
[----:B------:R-:W3:Y:S04]  /*01a0*/  LDG.E.EL R2, desc[UR4][R2.64] ;  /* 0x0000000402027981 */ /* 0x000ee8000c2e1900 */
[----:B------:R-:W3:Y:S01]  /*01b0*/  LDG.E.128 R12, desc[UR4][R8.64+0x800] ;  /* 0x00080004080c7981 */ /* 0x000ee2000c1e1d00 */
[CC--:B--2---:R-:W-:Y:S01]  /*01c0*/  FSETP.GEU.AND P6, PT, R5.reuse, -R10.reuse, PT ;  /* 0x8000000a0500720b */ /* 0x0c4fe20003fce000 */
[--C-:B------:R-:W-:Y:S01]  /*01d0*/  FADD R5, R5, R10.reuse ;  /* 0x0000000a05057221 */ /* 0x100fe20000000000 */
[CC--:B------:R-:W-:Y:S01]  /*01e0*/  FSETP.GEU.AND P0, PT, R6.reuse, -R10.reuse, PT ;  /* 0x8000000a0600720b */ /* 0x0c0fe20003f0e000 */
[--C-:B------:R-:W-:Y:S01]  /*01f0*/  FADD R6, R6, R10.reuse ;  /* 0x0000000a06067221 */ /* 0x100fe20000000000 */
[C---:B------:R-:W-:Y:S01]  /*0200*/  FSETP.GEU.AND P1, PT, R7.reuse, -R10, PT ;  /* 0x8000000a0700720b */ /* 0x040fe20003f2e000 */
[----:B------:R-:W-:Y:S01]  /*0210*/  FADD R7, R7, R10 ;  /* 0x0000000a07077221 */ /* 0x000fe20000000000 */
[----:B------:R-:W-:-:S02]  /*0220*/  SEL R5, R5, RZ, P6 ;  /* 0x000000ff05057207 */ /* 0x000fc40003000000 */
[CC--:B---3--:R-:W-:Y:S01]  /*0230*/  FSETP.GEU.AND P3, PT, R13.reuse, -R2.reuse, PT ;  /* 0x800000020d00720b */ /* 0x0c8fe20003f6e000 */
[--C-:B------:R-:W-:Y:S01]  /*0240*/  FADD R13, R13, R2.reuse ;  /* 0x000000020d0d7221 */ /* 0x100fe20000000000 */
[CC--:B------:R-:W-:Y:S01]  /*0250*/  FSETP.GEU.AND P4, PT, R14.reuse, -R2.reuse, PT ;  /* 0x800000020e00720b */ /* 0x0c0fe20003f8e000 */
[--C-:B------:R-:W-:Y:S01]  /*0260*/  FADD R14, R14, R2.reuse ;  /* 0x000000020e0e7221 */ /* 0x100fe20000000000 */
[C---:B------:R-:W-:Y:S01]  /*0270*/  FSETP.GEU.AND P5, PT, R15.reuse, -R2, PT ;  /* 0x800000020f00720b */ /* 0x040fe20003fae000 */
[----:B------:R-:W-:Y:S01]  /*0280*/  FADD R15, R15, R2 ;  /* 0x000000020f0f7221 */ /* 0x000fe20000000000 */
[C---:B------:R-:W-:Y:S01]  /*0290*/  FSETP.GEU.AND P2, PT, R4.reuse, -R10, PT ;  /* 0x8000000a0400720b */ /* 0x040fe20003f4e000 */
[----:B------:R-:W-:Y:S01]  /*02a0*/  FADD R4, R4, R10 ;  /* 0x0000000a04047221 */ /* 0x000fe20000000000 */
[C---:B------:R-:W-:Y:S01]  /*02b0*/  FSETP.GEU.AND P6, PT, R12.reuse, -R2, PT ;  /* 0x800000020c00720b */ /* 0x040fe20003fce000 */
[----:B------:R-:W-:Y:S01]  /*02c0*/  FADD R2, R12, R2 ;  /* 0x000000020c027221 */ /* 0x000fe20000000000 */
[----:B------:R-:W-:-:S02]  /*02d0*/  SEL R6, R6, RZ, P0 ;  /* 0x000000ff06067207 */ /* 0x000fc40000000000 */
[----:B------:R-:W-:Y:S02]  /*02e0*/  SEL R7, R7, RZ, P1 ;  /* 0x000000ff07077207 */ /* 0x000fe40000800000 */
[----:B------:R-:W-:Y:S02]  /*02f0*/  SEL R4, R4, RZ, P2 ;  /* 0x000000ff04047207 */ /* 0x000fe40001000000 */
[----:B------:R-:W-:Y:S02]  /*0300*/  SEL R13, R13, RZ, P3 ;  /* 0x000000ff0d0d7207 */ /* 0x000fe40001800000 */
[----:B------:R-:W-:Y:S01]  /*0310*/  SEL R14, R14, RZ, P4 ;  /* 0x000000ff0e0e7207 */ /* 0x000fe20002000000 */
[----:B------:R-:W-:Y:S01]  /*0320*/  STG.E.128 desc[UR4][R8.64], R4 ;  /* 0x0000000408007986 */ /* 0x000fe2000c101d04 */
[----:B------:R-:W-:Y:S02]  /*0330*/  SEL R15, R15, RZ, P5 ;  /* 0x000000ff0f0f7207 */ /* 0x000fe40002800000 */
[----:B------:R-:W-:-:S05]  /*0340*/  SEL R12, R2, RZ, P6 ;  /* 0x000000ff020c7207 */ /* 0x000fca0003000000 */
[----:B------:R-:W-:Y:S01]  /*0350*/  STG.E.128 desc[UR4][R8.64+0x800], R12 ;  /* 0x0008000c08007986 */ /* 0x000fe2000c101d04 */
[----:B------:R-:W-:Y:S05]  /*0360*/  EXIT ;  /* 0x000000000000794d */ /* 0x000fea0003800000 */
.L_x_0:
[----:B------:R-:W-:-:S00]  /*0370*/  BRA `(.L_x_0) ;  /* 0xfffffffc00fc7947 */ /* 0x000fc0000383ffff */
[----:B------:R-:W-:-:S00]  /*0380*/  NOP ;  /* 0x0000000000007918 */ /* 0x000fc00000000000 */
[----:B------:R-:W-:-:S00]  /*0390*/  NOP ;  /* 0x0000000000007918 */ /* 0x000fc00000000000 */
[----:B------:R-:W-:-:S00]  /*03a0*/  NOP ;  /* 0x0000000000007918 */ /* 0x000fc00000000000 */
[----:B------:R-:W-:-:S00]  /*03b0*/  NOP ;  /* 0x0000000000007918 */ /* 0x000fc00000000000 */
[----:B------:R-:W-:-:S00]  /*03c0*/  NOP ;  /* 0x0000000000007918 */ /* 0x000fc00000000000 */
[----:B------:R-:W-:-:S00]  /*03d0*/  NOP ;  /* 0x0000000000007918 */ /* 0x000fc00000000000 */
[----:B------:R-:W-:-:S00]  /*03e0*/  NOP ;  /* 0x0000000000007918 */ /* 0x000fc00000000000 */
[----:B------:R-:W-:-:S00]  /*03f0*/  NOP ;  /* 0x0000000000007918 */ /* 0x000fc00000000000 */
.L_x_1:


//--------------------- .nv.constant0.triton_poi_fused_convolution_relu_31 --------------------------
	.section	.nv.constant0.triton_poi_fused_convolution_relu_31,"a",@progbits
	.sectionflags	@""
	.align	4
.nv.constant0.triton_poi_fused_convolution_relu_31:
	.zero		548
